//
// Generated by NVIDIA NVVM Compiler
//
// Compiler Build ID: CL-36424714
// Cuda compilation tools, release 13.0, V13.0.88
// Based on NVVM 20.0.0
//

.version 9.0
.target sm_100
.address_size 64

	// .globl	_Z12mandelKernelffffPiiii

.visible .entry _Z12mandelKernelffffPiiii(
	.param .f32 _Z12mandelKernelffffPiiii_param_0,
	.param .f32 _Z12mandelKernelffffPiiii_param_1,
	.param .f32 _Z12mandelKernelffffPiiii_param_2,
	.param .f32 _Z12mandelKernelffffPiiii_param_3,
	.param .u64 .ptr .align 1 _Z12mandelKernelffffPiiii_param_4,
	.param .u32 _Z12mandelKernelffffPiiii_param_5,
	.param .u32 _Z12mandelKernelffffPiiii_param_6,
	.param .u32 _Z12mandelKernelffffPiiii_param_7
)
{
	.reg .pred 	%p<7>;
	.reg .b32 	%r<21>;
	.reg .b32 	%f<20>;
	.reg .b64 	%rd<5>;

	ld.param.f32 	%f9, [_Z12mandelKernelffffPiiii_param_0];
	ld.param.f32 	%f10, [_Z12mandelKernelffffPiiii_param_1];
	ld.param.f32 	%f11, [_Z12mandelKernelffffPiiii_param_2];
	ld.param.f32 	%f12, [_Z12mandelKernelffffPiiii_param_3];
	ld.param.u64 	%rd1, [_Z12mandelKernelffffPiiii_param_4];
	ld.param.u32 	%r7, [_Z12mandelKernelffffPiiii_param_5];
	ld.param.u32 	%r9, [_Z12mandelKernelffffPiiii_param_6];
	ld.param.u32 	%r8, [_Z12mandelKernelffffPiiii_param_7];
	mov.u32 	%r11, %ctaid.x;
	mov.u32 	%r12, %ntid.x;
	mov.u32 	%r13, %tid.x;
	mad.lo.s32 	%r1, %r11, %r12, %r13;
	mov.u32 	%r14, %ctaid.y;
	mov.u32 	%r15, %ntid.y;
	mov.u32 	%r16, %tid.y;
	mad.lo.s32 	%r17, %r14, %r15, %r16;
	setp.ge.s32 	%p1, %r1, %r7;
	setp.ge.s32 	%p2, %r17, %r9;
	or.pred  	%p3, %p1, %p2;
	@%p3 bra 	$L__BB0_6;
	cvt.rn.f32.s32 	%f13, %r1;
	fma.rn.f32 	%f1, %f11, %f13, %f9;
	cvt.rn.f32.u32 	%f14, %r17;
	fma.rn.f32 	%f2, %f12, %f14, %f10;
	mad.lo.s32 	%r3, %r7, %r17, %r1;
	setp.lt.s32 	%p4, %r8, 1;
	mov.u32 	%r20, %r8;
	@%p4 bra 	$L__BB0_5;
	mov.b32 	%r19, 0;
	mov.f32 	%f18, %f2;
	mov.f32 	%f19, %f1;
$L__BB0_3:
	mul.f32 	%f5, %f19, %f19;
	mul.f32 	%f6, %f18, %f18;
	add.f32 	%f15, %f5, %f6;
	setp.gt.f32 	%p5, %f15, 0f40800000;
	mov.u32 	%r20, %r19;
	@%p5 bra 	$L__BB0_5;
	add.f32 	%f16, %f19, %f19;
	fma.rn.f32 	%f18, %f16, %f18, %f2;
	sub.f32 	%f17, %f5, %f6;
	add.f32 	%f19, %f1, %f17;
	add.s32 	%r19, %r19, 1;
	setp.ne.s32 	%p6, %r19, %r8;
	mov.u32 	%r20, %r8;
	@%p6 bra 	$L__BB0_3;
$L__BB0_5:
	cvta.to.global.u64 	%rd2, %rd1;
	mul.wide.s32 	%rd3, %r3, 4;
	add.s64 	%rd4, %rd2, %rd3;
	st.global.u32 	[%rd4], %r20;
$L__BB0_6:
	ret;

}


// ===== COMPILED SASS (sm_100) =====

	.target	sm_100

	.elftype	@"ET_EXEC"


//--------------------- .note.nv.tkinfo           --------------------------
	.section	.note.nv.tkinfo,"",@"SHT_NOTE"
	.sectionflags	@"SHF_NOTE_NV_TKINFO"
	.tkinfo
        /*0018*/ 	.word	0x00000002
        /*0030*/ 	.string	""
        /*0030*/ 	.string	"ptxas"
        /*0030*/ 	.string	"Cuda compilation tools, release 13.0, V13.0.88"
        /*0030*/ 	.string	"Build cuda_13.0.r13.0/compiler.36424714_0"
        /*0030*/ 	.string	"-arch sm_100 -m 64 "



//--------------------- .note.nv.cuinfo           --------------------------
	.section	.note.nv.cuinfo,"",@"SHT_NOTE"
	.sectionflags	@"SHF_NOTE_NV_CUINFO"
        /*0018*/ 	.short	0x0002
        /*001a*/ 	.short	0x0064
        /*001c*/ 	.short	0x0082
	.zero		2


//--------------------- .nv.info                  --------------------------
	.section	.nv.info,"",@"SHT_CUDA_INFO"
	.align	4


	//----- nvinfo : EIATTR_REGCOUNT
	.align		4
        /*0000*/ 	.byte	0x04, 0x2f
        /*0002*/ 	.short	(.L_1 - .L_0)
	.align		4
.L_0:
        /*0004*/ 	.word	index@(_Z12mandelKernelffffPiiii)
        /*0008*/ 	.word	0x00000010


	//----- nvinfo : EIATTR_FRAME_SIZE
	.align		4
.L_1:
        /*000c*/ 	.byte	0x04, 0x11
        /*000e*/ 	.short	(.L_3 - .L_2)
	.align		4
.L_2:
        /*0010*/ 	.word	index@(_Z12mandelKernelffffPiiii)
        /*0014*/ 	.word	0x00000000


	//----- nvinfo : EIATTR_MIN_STACK_SIZE
	.align		4
.L_3:
        /*0018*/ 	.byte	0x04, 0x12
        /*001a*/ 	.short	(.L_5 - .L_4)
	.align		4
.L_4:
        /*001c*/ 	.word	index@(_Z12mandelKernelffffPiiii)
        /*0020*/ 	.word	0x00000000
.L_5:


//--------------------- .nv.compat                --------------------------
	.section	.nv.compat,"",@"SHT_CUDA_COMPAT_INFO"
	.align	4
        /*0000*/ 	.byte	0x02, 0x09, 0x00, 0x00, 0x02, 0x02, 0x01, 0x00, 0x02, 0x05, 0x05, 0x00, 0x03, 0x07, 0x01, 0x01
        /*0010*/ 	.byte	0x02, 0x03, 0x00, 0x00, 0x02, 0x06, 0x01, 0x00, 0x04, 0x0b, 0x08, 0x00, 0x01, 0x00, 0x00, 0x00
        /*0020*/ 	.byte	0x00, 0x00, 0x00, 0x00


//--------------------- .nv.info._Z12mandelKernelffffPiiii --------------------------
	.section	.nv.info._Z12mandelKernelffffPiiii,"",@"SHT_CUDA_INFO"
	.sectionflags	@""
	.align	4


	//----- nvinfo : EIATTR_CUDA_API_VERSION
	.align		4
        /*0000*/ 	.byte	0x04, 0x37
        /*0002*/ 	.short	(.L_7 - .L_6)
.L_6:
        /*0004*/ 	.word	0x00000082


	//----- nvinfo : EIATTR_KPARAM_INFO
	.align		4
.L_7:
        /*0008*/ 	.byte	0x04, 0x17
        /*000a*/ 	.short	(.L_9 - .L_8)
.L_8:
        /*000c*/ 	.word	0x00000000
        /*0010*/ 	.short	0x0007
        /*0012*/ 	.short	0x0020
        /*0014*/ 	.byte	0x00, 0xf0, 0x11, 0x00


	//----- nvinfo : EIATTR_KPARAM_INFO
	.align		4
.L_9:
        /*0018*/ 	.byte	0x04, 0x17
        /*001a*/ 	.short	(.L_11 - .L_10)
.L_10:
        /*001c*/ 	.word	0x00000000
        /*0020*/ 	.short	0x0006
        /*0022*/ 	.short	0x001c
        /*0024*/ 	.byte	0x00, 0xf0, 0x11, 0x00


	//----- nvinfo : EIATTR_KPARAM_INFO
	.align		4
.L_11:
        /*0028*/ 	.byte	0x04, 0x17
        /*002a*/ 	.short	(.L_13 - .L_12)
.L_12:
        /*002c*/ 	.word	0x00000000
        /*0030*/ 	.short	0x0005
        /*0032*/ 	.short	0x0018
        /*0034*/ 	.byte	0x00, 0xf0, 0x11, 0x00


	//----- nvinfo : EIATTR_KPARAM_INFO
	.align		4
.L_13:
        /*0038*/ 	.byte	0x04, 0x17
        /*003a*/ 	.short	(.L_15 - .L_14)
.L_14:
        /*003c*/ 	.word	0x00000000
        /*0040*/ 	.short	0x0004
        /*0042*/ 	.short	0x0010
        /*0044*/ 	.byte	0x00, 0xf5, 0x21, 0x00


	//----- nvinfo : EIATTR_KPARAM_INFO
	.align		4
.L_15:
        /*0048*/ 	.byte	0x04, 0x17
        /*004a*/ 	.short	(.L_17 - .L_16)
.L_16:
        /*004c*/ 	.word	0x00000000
        /*0050*/ 	.short	0x0003
        /*0052*/ 	.short	0x000c
        /*0054*/ 	.byte	0x00, 0xf0, 0x11, 0x00


	//----- nvinfo : EIATTR_KPARAM_INFO
	.align		4
.L_17:
        /*0058*/ 	.byte	0x04, 0x17
        /*005a*/ 	.short	(.L_19 - .L_18)
.L_18:
        /*005c*/ 	.word	0x00000000
        /*0060*/ 	.short	0x0002
        /*0062*/ 	.short	0x0008
        /*0064*/ 	.byte	0x00, 0xf0, 0x11, 0x00


	//----- nvinfo : EIATTR_KPARAM_INFO
	.align		4
.L_19:
        /*0068*/ 	.byte	0x04, 0x17
        /*006a*/ 	.short	(.L_21 - .L_20)
.L_20:
        /*006c*/ 	.word	0x00000000
        /*0070*/ 	.short	0x0001
        /*0072*/ 	.short	0x0004
        /*0074*/ 	.byte	0x00, 0xf0, 0x11, 0x00


	//----- nvinfo : EIATTR_KPARAM_INFO
	.align		4
.L_21:
        /*0078*/ 	.byte	0x04, 0x17
        /*007a*/ 	.short	(.L_23 - .L_22)
.L_22:
        /*007c*/ 	.word	0x00000000
        /*0080*/ 	.short	0x0000
        /*0082*/ 	.short	0x0000
        /*0084*/ 	.byte	0x00, 0xf0, 0x11, 0x00


	//----- nvinfo : EIATTR_SPARSE_MMA_MASK
	.align		4
.L_23:
        /*0088*/ 	.byte	0x03, 0x50
        /*008a*/ 	.short	0x0000


	//----- nvinfo : EIATTR_MAXREG_COUNT
	.align		4
        /*008c*/ 	.byte	0x03, 0x1b
        /*008e*/ 	.short	0x00ff


	//----- nvinfo : EIATTR_MERCURY_ISA_VERSION
	.align		4
        /*0090*/ 	.byte	0x03, 0x5f
        /*0092*/ 	.short	0x0101


	//----- nvinfo : EIATTR_VRC_CTA_INIT_COUNT
	.align		4
        /*0094*/ 	.byte	0x02, 0x4a
	.zero		1
	.zero		1


	//----- nvinfo : EIATTR_EXIT_INSTR_OFFSETS
	.align		4
        /*0098*/ 	.byte	0x04, 0x1c
        /*009a*/ 	.short	(.L_25 - .L_24)


	//   ....[0]....
.L_24:
        /*009c*/ 	.word	0x000000c0


	//   ....[1]....
        /*00a0*/ 	.word	0x00000310


	//----- nvinfo : EIATTR_CRS_STACK_SIZE
	.align		4
.L_25:
        /*00a4*/ 	.byte	0x04, 0x1e
        /*00a6*/ 	.short	(.L_27 - .L_26)
.L_26:
        /*00a8*/ 	.word	0x00000000


	//----- nvinfo : EIATTR_CBANK_PARAM_SIZE
	.align		4
.L_27:
        /*00ac*/ 	.byte	0x03, 0x19
        /*00ae*/ 	.short	0x0024


	//----- nvinfo : EIATTR_PARAM_CBANK
	.align		4
        /*00b0*/ 	.byte	0x04, 0x0a
        /*00b2*/ 	.short	(.L_29 - .L_28)
	.align		4
.L_28:
        /*00b4*/ 	.word	index@(.nv.constant0._Z12mandelKernelffffPiiii)
        /*00b8*/ 	.short	0x0380
        /*00ba*/ 	.short	0x0024


	//----- nvinfo : EIATTR_SW_WAR
	.align		4
.L_29:
        /*00bc*/ 	.byte	0x04, 0x36
        /*00be*/ 	.short	(.L_31 - .L_30)
.L_30:
        /*00c0*/ 	.word	0x00000008
.L_31:


//--------------------- .nv.callgraph             --------------------------
	.section	.nv.callgraph,"",@"SHT_CUDA_CALLGRAPH"
	.align	4
	.sectionentsize	8
	.align		4
        /*0000*/ 	.word	0x00000000
	.align		4
        /*0004*/ 	.word	0xffffffff
	.align		4
        /*0008*/ 	.word	0x00000000
	.align		4
        /*000c*/ 	.word	0xfffffffe
	.align		4
        /*0010*/ 	.word	0x00000000
	.align		4
        /*0014*/ 	.word	0xfffffffd
	.align		4
        /*0018*/ 	.word	0x00000000
	.align		4
        /*001c*/ 	.word	0xfffffffc


//--------------------- .text._Z12mandelKernelffffPiiii --------------------------
	.section	.text._Z12mandelKernelffffPiiii,"ax",@progbits
	.align	128
        .global         _Z12mandelKernelffffPiiii
        .type           _Z12mandelKernelffffPiiii,@function
        .size           _Z12mandelKernelffffPiiii,(.L_x_4 - _Z12mandelKernelffffPiiii)
        .other          _Z12mandelKernelffffPiiii,@"STO_CUDA_ENTRY STV_DEFAULT"
_Z12mandelKernelffffPiiii:
.text._Z12mandelKernelffffPiiii:
[----:B------:R-:W-:Y:S01]  /*0000*/  LDC R1, c[0x0][0x37c] ;  /* 0x0000df00ff017b82 */ /* 0x000fe20000000800 */
[----:B------:R-:W0:Y:S07]  /*0010*/  S2R R2, SR_TID.Y ;  /* 0x0000000000027919 */ /* 0x000e2e0000002200 */
[----:B------:R-:W1:Y:S01]  /*0020*/  LDC R0, c[0x0][0x360] ;  /* 0x0000d800ff007b82 */ /* 0x000e620000000800 */
[----:B------:R-:W2:Y:S01]  /*0030*/  LDCU.64 UR6, c[0x0][0x398] ;  /* 0x00007300ff0677ac */ /* 0x000ea20008000a00 */
[----:B------:R-:W1:Y:S06]  /*0040*/  S2R R5, SR_TID.X ;  /* 0x0000000000057919 */ /* 0x000e6c0000002100 */
[----:B------:R-:W0:Y:S08]  /*0050*/  S2UR UR5, SR_CTAID.Y ;  /* 0x00000000000579c3 */ /* 0x000e300000002600 */
[----:B------:R-:W0:Y:S08]  /*0060*/  LDC R3, c[0x0][0x364] ;  /* 0x0000d900ff037b82 */ /* 0x000e300000000800 */
[----:B------:R-:W1:Y:S01]  /*0070*/  S2UR UR4, SR_CTAID.X ;  /* 0x00000000000479c3 */ /* 0x000e620000002500 */
[----:B0-----:R-:W-:-:S05]  /*0080*/  IMAD R3, R3, UR5, R2 ;  /* 0x0000000503037c24 */ /* 0x001fca000f8e0202 */
[----:B--2---:R-:W-:Y:S01]  /*0090*/  ISETP.GE.AND P0, PT, R3, UR7, PT ;  /* 0x0000000703007c0c */ /* 0x004fe2000bf06270 */
[----:B-1----:R-:W-:-:S05]  /*00a0*/  IMAD R0, R0, UR4, R5 ;  /* 0x0000000400007c24 */ /* 0x002fca000f8e0205 */
[----:B------:R-:W-:-:S13]  /*00b0*/  ISETP.GE.OR P0, PT, R0, UR6, P0 ;  /* 0x0000000600007c0c */ /* 0x000fda0008706670 */
[----:B------:R-:W-:Y:S05]  /*00c0*/  @P0 EXIT ;  /* 0x000000000000094d */ /* 0x000fea0003800000 */
[----:B------:R-:W0:Y:S01]  /*00d0*/  LDCU UR7, c[0x0][0x3a0] ;  /* 0x00007400ff0777ac */ /* 0x000e220008000800 */
[----:B------:R-:W1:Y:S01]  /*00e0*/  LDC.64 R10, c[0x0][0x380] ;  /* 0x0000e000ff0a7b82 */ /* 0x000e620000000a00 */
[----:B------:R-:W-:Y:S01]  /*00f0*/  I2FP.F32.U32 R2, R3 ;  /* 0x0000000300027245 */ /* 0x000fe20000201000 */
[----:B------:R-:W-:Y:S01]  /*0100*/  IMAD R7, R3, UR6, R0 ;  /* 0x0000000603077c24 */ /* 0x000fe2000f8e0200 */
[----:B------:R-:W2:Y:S01]  /*0110*/  LDCU UR8, c[0x0][0x3a0] ;  /* 0x00007400ff0877ac */ /* 0x000ea20008000800 */
[----:B------:R-:W-:Y:S01]  /*0120*/  I2FP.F32.S32 R5, R0 ;  /* 0x0000000000057245 */ /* 0x000fe20000201400 */
[----:B------:R-:W3:Y:S03]  /*0130*/  LDCU.64 UR4, c[0x0][0x358] ;  /* 0x00006b00ff0477ac */ /* 0x000ee60008000a00 */
[----:B------:R-:W1:Y:S01]  /*0140*/  LDC.64 R8, c[0x0][0x388] ;  /* 0x0000e200ff087b82 */ /* 0x000e620000000a00 */
[----:B0-----:R-:W-:Y:S01]  /*0150*/  UISETP.GE.AND UP0, UPT, UR7, 0x1, UPT ;  /* 0x000000010700788c */ /* 0x001fe2000bf06270 */
[----:B-1----:R-:W-:Y:S01]  /*0160*/  FFMA R2, R2, R9, R11 ;  /* 0x0000000902027223 */ /* 0x002fe2000000000b */
[----:B------:R-:W-:Y:S01]  /*0170*/  FFMA R5, R5, R8, R10 ;  /* 0x0000000805057223 */ /* 0x000fe2000000000a */
[----:B--2---:R-:W-:-:S06]  /*0180*/  MOV R9, UR8 ;  /* 0x0000000800097c02 */ /* 0x004fcc0008000f00 */
[----:B---3--:R-:W-:Y:S05]  /*0190*/  BRA.U !UP0, `(.L_x_0) ;  /* 0x0000000108507547 */ /* 0x008fea000b800000 */
[----:B------:R-:W-:Y:S01]  /*01a0*/  HFMA2 R9, -RZ, RZ, 0, 0 ;  /* 0x00000000ff097431 */ /* 0x000fe200000001ff */
[----:B------:R-:W-:Y:S01]  /*01b0*/  BSSY.RECONVERGENT B0, `(.L_x_0) ;  /* 0x0000012000007945 */ /* 0x000fe20003800200 */
[----:B------:R-:W-:Y:S01]  /*01c0*/  MOV R3, R2 ;  /* 0x0000000200037202 */ /* 0x000fe20000000f00 */
[----:B------:R-:W0:Y:S01]  /*01d0*/  LDCU UR7, c[0x0][0x3a0] ;  /* 0x00007400ff0777ac */ /* 0x000e220008000800 */
[----:B------:R-:W-:Y:S01]  /*01e0*/  MOV R0, R5 ;  /* 0x0000000500007202 */ /* 0x000fe20000000f00 */
[----:B------:R-:W1:Y:S06]  /*01f0*/  LDCU UR6, c[0x0][0x3a0] ;  /* 0x00007400ff0677ac */ /* 0x000e6c0008000800 */
.L_x_2:
[----:B------:R-:W-:Y:S01]  /*0200*/  FMUL R4, R0, R0 ;  /* 0x0000000000047220 */ /* 0x000fe20000400000 */
[----:B------:R-:W-:-:S04]  /*0210*/  FMUL R13, R3, R3 ;  /* 0x00000003030d7220 */ /* 0x000fc80000400000 */
[----:B------:R-:W-:-:S05]  /*0220*/  FADD R6, R4, R13 ;  /* 0x0000000d04067221 */ /* 0x000fca0000000000 */
[----:B------:R-:W-:-:S13]  /*0230*/  FSETP.GT.AND P0, PT, R6, 4, PT ;  /* 0x408000000600780b */ /* 0x000fda0003f04000 */
[----:B------:R-:W-:Y:S05]  /*0240*/  @P0 BRA `(.L_x_1) ;  /* 0x0000000000200947 */ /* 0x000fea0003800000 */
[----:B------:R-:W-:Y:S01]  /*0250*/  IADD3 R9, PT, PT, R9, 0x1, RZ ;  /* 0x0000000109097810 */ /* 0x000fe20007ffe0ff */
[----:B------:R-:W-:Y:S01]  /*0260*/  FADD R11, R0, R0 ;  /* 0x00000000000b7221 */ /* 0x000fe20000000000 */
[----:B------:R-:W-:Y:S02]  /*0270*/  FADD R0, R4, -R13 ;  /* 0x8000000d04007221 */ /* 0x000fe40000000000 */
[----:B-1----:R-:W-:Y:S01]  /*0280*/  ISETP.NE.AND P0, PT, R9, UR6, PT ;  /* 0x0000000609007c0c */ /* 0x002fe2000bf05270 */
[----:B------:R-:W-:Y:S01]  /*0290*/  FFMA R3, R11, R3, R2 ;  /* 0x000000030b037223 */ /* 0x000fe20000000002 */
[----:B------:R-:W-:-:S11]  /*02a0*/  FADD R0, R5, R0 ;  /* 0x0000000005007221 */ /* 0x000fd60000000000 */
[----:B------:R-:W-:Y:S05]  /*02b0*/  @P0 BRA `(.L_x_2) ;  /* 0xfffffffc00d00947 */ /* 0x000fea000383ffff */
[----:B0-----:R-:W-:-:S07]  /*02c0*/  MOV R9, UR7 ;  /* 0x0000000700097c02 */ /* 0x001fce0008000f00 */
.L_x_1:
[----:B01----:R-:W-:Y:S05]  /*02d0*/  BSYNC.RECONVERGENT B0 ;  /* 0x0000000000007941 */ /* 0x003fea0003800200 */
.L_x_0:
[----:B------:R-:W0:Y:S02]  /*02e0*/  LDC.64 R2, c[0x0][0x390] ;  /* 0x0000e400ff027b82 */ /* 0x000e240000000a00 */
[----:B0-----:R-:W-:-:S05]  /*02f0*/  IMAD.WIDE R2, R7, 0x4, R2 ;  /* 0x0000000407027825 */ /* 0x001fca00078e0202 */
[----:B------:R-:W-:Y:S01]  /*0300*/  STG.E desc[UR4][R2.64], R9 ;  /* 0x0000000902007986 */ /* 0x000fe2000c101904 */
[----:B------:R-:W-:Y:S05]  /*0310*/  EXIT ;  /* 0x000000000000794d */ /* 0x000fea0003800000 */
.L_x_3:
[----:B------:R-:W-:-:S00]  /*0320*/  BRA `(.L_x_3) ;  /* 0xfffffffc00fc7947 */ /* 0x000fc0000383ffff */
[----:B------:R-:W-:-:S00]  /*0330*/  NOP ;  /* 0x0000000000007918 */ /* 0x000fc00000000000 */
        /* <DEDUP_REMOVED lines=12> */
.L_x_4:


//--------------------- .nv.shared.reserved.0     --------------------------
	.section	.nv.shared.reserved.0,"aw",@nobits
	.weak		__nv_reservedSMEM_offset_0_alias
	.size		__nv_reservedSMEM_offset_0_alias, 0, 64
	.other		__nv_reservedSMEM_offset_0_alias,@"STO_CUDA_RESERVED_SHARED STV_DEFAULT"
__nv_reservedSMEM_offset_0_alias:
	.zero		0
	.zero		64


//--------------------- .nv.constant0._Z12mandelKernelffffPiiii --------------------------
	.section	.nv.constant0._Z12mandelKernelffffPiiii,"a",@progbits
	.sectionflags	@""
	.align	4
.nv.constant0._Z12mandelKernelffffPiiii:
	.zero		932


//--------------------- SYMBOLS --------------------------

	.type		.nv.reservedSmem.offset0,@object
	.size		.nv.reservedSmem.offset0,0x4
